//
// Generated by NVIDIA NVVM Compiler
//
// Compiler Build ID: CL-36424714
// Cuda compilation tools, release 13.0, V13.0.88
// Based on NVVM 20.0.0
//

.version 9.0
.target sm_100
.address_size 64

	// .globl	_Z9fillArrayPiS_

.visible .entry _Z9fillArrayPiS_(
	.param .u64 .ptr .align 1 _Z9fillArrayPiS__param_0,
	.param .u64 .ptr .align 1 _Z9fillArrayPiS__param_1
)
{
	.reg .b32 	%r<7>;
	.reg .b64 	%rd<8>;

	ld.param.u64 	%rd1, [_Z9fillArrayPiS__param_0];
	ld.param.u64 	%rd2, [_Z9fillArrayPiS__param_1];
	cvta.to.global.u64 	%rd3, %rd2;
	cvta.to.global.u64 	%rd4, %rd1;
	mov.u32 	%r1, %tid.x;
	mov.u32 	%r2, %ntid.x;
	mov.u32 	%r3, %ctaid.x;
	mad.lo.s32 	%r4, %r2, %r3, %r1;
	mul.wide.s32 	%rd5, %r4, 4;
	add.s64 	%rd6, %rd4, %rd5;
	ld.global.u32 	%r5, [%rd6];
	add.s32 	%r6, %r5, %r4;
	add.s64 	%rd7, %rd3, %rd5;
	st.global.u32 	[%rd7], %r6;
	ret;

}
	// .globl	_Z16fillArrayUnifiedPi
.visible .entry _Z16fillArrayUnifiedPi(
	.param .u64 .ptr .align 1 _Z16fillArrayUnifiedPi_param_0
)
{
	.reg .b32 	%r<7>;
	.reg .b64 	%rd<5>;

	ld.param.u64 	%rd1, [_Z16fillArrayUnifiedPi_param_0];
	cvta.to.global.u64 	%rd2, %rd1;
	mov.u32 	%r1, %tid.x;
	mov.u32 	%r2, %ntid.x;
	mov.u32 	%r3, %ctaid.x;
	mad.lo.s32 	%r4, %r2, %r3, %r1;
	mul.wide.s32 	%rd3, %r4, 4;
	add.s64 	%rd4, %rd2, %rd3;
	ld.global.u32 	%r5, [%rd4];
	add.s32 	%r6, %r5, %r4;
	st.global.u32 	[%rd4], %r6;
	ret;

}


// ===== COMPILED SASS (sm_100) =====

	.target	sm_100

	.elftype	@"ET_EXEC"


//--------------------- .note.nv.tkinfo           --------------------------
	.section	.note.nv.tkinfo,"",@"SHT_NOTE"
	.sectionflags	@"SHF_NOTE_NV_TKINFO"
	.tkinfo
        /*0018*/ 	.word	0x00000002
        /*0030*/ 	.string	""
        /*0030*/ 	.string	"ptxas"
        /*0030*/ 	.string	"Cuda compilation tools, release 13.0, V13.0.88"
        /*0030*/ 	.string	"Build cuda_13.0.r13.0/compiler.36424714_0"
        /*0030*/ 	.string	"-arch sm_100 -m 64 "



//--------------------- .note.nv.cuinfo           --------------------------
	.section	.note.nv.cuinfo,"",@"SHT_NOTE"
	.sectionflags	@"SHF_NOTE_NV_CUINFO"
        /*0018*/ 	.short	0x0002
        /*001a*/ 	.short	0x0064
        /*001c*/ 	.short	0x0082
	.zero		2


//--------------------- .nv.info                  --------------------------
	.section	.nv.info,"",@"SHT_CUDA_INFO"
	.align	4


	//----- nvinfo : EIATTR_REGCOUNT
	.align		4
        /*0000*/ 	.byte	0x04, 0x2f
        /*0002*/ 	.short	(.L_1 - .L_0)
	.align		4
.L_0:
        /*0004*/ 	.word	index@(_Z9fillArrayPiS_)
        /*0008*/ 	.word	0x0000000a


	//----- nvinfo : EIATTR_FRAME_SIZE
	.align		4
.L_1:
        /*000c*/ 	.byte	0x04, 0x11
        /*000e*/ 	.short	(.L_3 - .L_2)
	.align		4
.L_2:
        /*0010*/ 	.word	index@(_Z9fillArrayPiS_)
        /*0014*/ 	.word	0x00000000


	//----- nvinfo : EIATTR_REGCOUNT
	.align		4
.L_3:
        /*0018*/ 	.byte	0x04, 0x2f
        /*001a*/ 	.short	(.L_5 - .L_4)
	.align		4
.L_4:
        /*001c*/ 	.word	index@(_Z16fillArrayUnifiedPi)
        /*0020*/ 	.word	0x00000008


	//----- nvinfo : EIATTR_FRAME_SIZE
	.align		4
.L_5:
        /*0024*/ 	.byte	0x04, 0x11
        /*0026*/ 	.short	(.L_7 - .L_6)
	.align		4
.L_6:
        /*0028*/ 	.word	index@(_Z16fillArrayUnifiedPi)
        /*002c*/ 	.word	0x00000000


	//----- nvinfo : EIATTR_MIN_STACK_SIZE
	.align		4
.L_7:
        /*0030*/ 	.byte	0x04, 0x12
        /*0032*/ 	.short	(.L_9 - .L_8)
	.align		4
.L_8:
        /*0034*/ 	.word	index@(_Z16fillArrayUnifiedPi)
        /*0038*/ 	.word	0x00000000


	//----- nvinfo : EIATTR_MIN_STACK_SIZE
	.align		4
.L_9:
        /*003c*/ 	.byte	0x04, 0x12
        /*003e*/ 	.short	(.L_11 - .L_10)
	.align		4
.L_10:
        /*0040*/ 	.word	index@(_Z9fillArrayPiS_)
        /*0044*/ 	.word	0x00000000
.L_11:


//--------------------- .nv.compat                --------------------------
	.section	.nv.compat,"",@"SHT_CUDA_COMPAT_INFO"
	.align	4
        /*0000*/ 	.byte	0x02, 0x09, 0x00, 0x00, 0x02, 0x02, 0x01, 0x00, 0x02, 0x05, 0x05, 0x00, 0x03, 0x07, 0x01, 0x01
        /*0010*/ 	.byte	0x02, 0x03, 0x00, 0x00, 0x02, 0x06, 0x01, 0x00, 0x04, 0x0b, 0x08, 0x00, 0x09, 0x00, 0x00, 0x00
        /*0020*/ 	.byte	0x00, 0x00, 0x00, 0x00


//--------------------- .nv.info._Z16fillArrayUnifiedPi --------------------------
	.section	.nv.info._Z16fillArrayUnifiedPi,"",@"SHT_CUDA_INFO"
	.sectionflags	@""
	.align	4


	//----- nvinfo : EIATTR_CUDA_API_VERSION
	.align		4
        /*0000*/ 	.byte	0x04, 0x37
        /*0002*/ 	.short	(.L_13 - .L_12)
.L_12:
        /*0004*/ 	.word	0x00000082


	//----- nvinfo : EIATTR_KPARAM_INFO
	.align		4
.L_13:
        /*0008*/ 	.byte	0x04, 0x17
        /*000a*/ 	.short	(.L_15 - .L_14)
.L_14:
        /*000c*/ 	.word	0x00000000
        /*0010*/ 	.short	0x0000
        /*0012*/ 	.short	0x0000
        /*0014*/ 	.byte	0x00, 0xf5, 0x21, 0x00


	//----- nvinfo : EIATTR_SPARSE_MMA_MASK
	.align		4
.L_15:
        /*0018*/ 	.byte	0x03, 0x50
        /*001a*/ 	.short	0x0000


	//----- nvinfo : EIATTR_MAXREG_COUNT
	.align		4
        /*001c*/ 	.byte	0x03, 0x1b
        /*001e*/ 	.short	0x00ff


	//----- nvinfo : EIATTR_MERCURY_ISA_VERSION
	.align		4
        /*0020*/ 	.byte	0x03, 0x5f
        /*0022*/ 	.short	0x0101


	//----- nvinfo : EIATTR_VRC_CTA_INIT_COUNT
	.align		4
        /*0024*/ 	.byte	0x02, 0x4a
	.zero		1
	.zero		1


	//----- nvinfo : EIATTR_EXIT_INSTR_OFFSETS
	.align		4
        /*0028*/ 	.byte	0x04, 0x1c
        /*002a*/ 	.short	(.L_17 - .L_16)


	//   ....[0]....
.L_16:
        /*002c*/ 	.word	0x000000b0


	//----- nvinfo : EIATTR_CBANK_PARAM_SIZE
	.align		4
.L_17:
        /*0030*/ 	.byte	0x03, 0x19
        /*0032*/ 	.short	0x0008


	//----- nvinfo : EIATTR_PARAM_CBANK
	.align		4
        /*0034*/ 	.byte	0x04, 0x0a
        /*0036*/ 	.short	(.L_19 - .L_18)
	.align		4
.L_18:
        /*0038*/ 	.word	index@(.nv.constant0._Z16fillArrayUnifiedPi)
        /*003c*/ 	.short	0x0380
        /*003e*/ 	.short	0x0008


	//----- nvinfo : EIATTR_SW_WAR
	.align		4
.L_19:
        /*0040*/ 	.byte	0x04, 0x36
        /*0042*/ 	.short	(.L_21 - .L_20)
.L_20:
        /*0044*/ 	.word	0x00000008
.L_21:


//--------------------- .nv.info._Z9fillArrayPiS_ --------------------------
	.section	.nv.info._Z9fillArrayPiS_,"",@"SHT_CUDA_INFO"
	.sectionflags	@""
	.align	4


	//----- nvinfo : EIATTR_CUDA_API_VERSION
	.align		4
        /*0000*/ 	.byte	0x04, 0x37
        /*0002*/ 	.short	(.L_23 - .L_22)
.L_22:
        /*0004*/ 	.word	0x00000082


	//----- nvinfo : EIATTR_KPARAM_INFO
	.align		4
.L_23:
        /*0008*/ 	.byte	0x04, 0x17
        /*000a*/ 	.short	(.L_25 - .L_24)
.L_24:
        /*000c*/ 	.word	0x00000000
        /*0010*/ 	.short	0x0001
        /*0012*/ 	.short	0x0008
        /*0014*/ 	.byte	0x00, 0xf5, 0x21, 0x00


	//----- nvinfo : EIATTR_KPARAM_INFO
	.align		4
.L_25:
        /*0018*/ 	.byte	0x04, 0x17
        /*001a*/ 	.short	(.L_27 - .L_26)
.L_26:
        /*001c*/ 	.word	0x00000000
        /*0020*/ 	.short	0x0000
        /*0022*/ 	.short	0x0000
        /*0024*/ 	.byte	0x00, 0xf5, 0x21, 0x00


	//----- nvinfo : EIATTR_SPARSE_MMA_MASK
	.align		4
.L_27:
        /*0028*/ 	.byte	0x03, 0x50
        /*002a*/ 	.short	0x0000


	//----- nvinfo : EIATTR_MAXREG_COUNT
	.align		4
        /*002c*/ 	.byte	0x03, 0x1b
        /*002e*/ 	.short	0x00ff


	//----- nvinfo : EIATTR_MERCURY_ISA_VERSION
	.align		4
        /*0030*/ 	.byte	0x03, 0x5f
        /*0032*/ 	.short	0x0101


	//----- nvinfo : EIATTR_VRC_CTA_INIT_COUNT
	.align		4
        /*0034*/ 	.byte	0x02, 0x4a
	.zero		1
	.zero		1


	//----- nvinfo : EIATTR_EXIT_INSTR_OFFSETS
	.align		4
        /*0038*/ 	.byte	0x04, 0x1c
        /*003a*/ 	.short	(.L_29 - .L_28)


	//   ....[0]....
.L_28:
        /*003c*/ 	.word	0x000000d0


	//----- nvinfo : EIATTR_CBANK_PARAM_SIZE
	.align		4
.L_29:
        /*0040*/ 	.byte	0x03, 0x19
        /*0042*/ 	.short	0x0010


	//----- nvinfo : EIATTR_PARAM_CBANK
	.align		4
        /*0044*/ 	.byte	0x04, 0x0a
        /*0046*/ 	.short	(.L_31 - .L_30)
	.align		4
.L_30:
        /*0048*/ 	.word	index@(.nv.constant0._Z9fillArrayPiS_)
        /*004c*/ 	.short	0x0380
        /*004e*/ 	.short	0x0010


	//----- nvinfo : EIATTR_SW_WAR
	.align		4
.L_31:
        /*0050*/ 	.byte	0x04, 0x36
        /*0052*/ 	.short	(.L_33 - .L_32)
.L_32:
        /*0054*/ 	.word	0x00000008
.L_33:


//--------------------- .nv.callgraph             --------------------------
	.section	.nv.callgraph,"",@"SHT_CUDA_CALLGRAPH"
	.align	4
	.sectionentsize	8
	.align		4
        /*0000*/ 	.word	0x00000000
	.align		4
        /*0004*/ 	.word	0xffffffff
	.align		4
        /*0008*/ 	.word	0x00000000
	.align		4
        /*000c*/ 	.word	0xfffffffe
	.align		4
        /*0010*/ 	.word	0x00000000
	.align		4
        /*0014*/ 	.word	0xfffffffd
	.align		4
        /*0018*/ 	.word	0x00000000
	.align		4
        /*001c*/ 	.word	0xfffffffc


//--------------------- .text._Z16fillArrayUnifiedPi --------------------------
	.section	.text._Z16fillArrayUnifiedPi,"ax",@progbits
	.align	128
        .global         _Z16fillArrayUnifiedPi
        .type           _Z16fillArrayUnifiedPi,@function
        .size           _Z16fillArrayUnifiedPi,(.L_x_2 - _Z16fillArrayUnifiedPi)
        .other          _Z16fillArrayUnifiedPi,@"STO_CUDA_ENTRY STV_DEFAULT"
_Z16fillArrayUnifiedPi:
.text._Z16fillArrayUnifiedPi:
[----:B------:R-:W-:Y:S01]  /*0000*/  LDC R1, c[0x0][0x37c] ;  /* 0x0000df00ff017b82 */ /* 0x000fe20000000800 */
[----:B------:R-:W0:Y:S07]  /*0010*/  S2R R5, SR_TID.X ;  /* 0x0000000000057919 */ /* 0x000e2e0000002100 */
[----:B------:R-:W1:Y:S01]  /*0020*/  LDC.64 R2, c[0x0][0x380] ;  /* 0x0000e000ff027b82 */ /* 0x000e620000000a00 */
[----:B------:R-:W0:Y:S01]  /*0030*/  LDCU UR6, c[0x0][0x360] ;  /* 0x00006c00ff0677ac */ /* 0x000e220008000800 */
[----:B------:R-:W0:Y:S01]  /*0040*/  S2R R0, SR_CTAID.X ;  /* 0x0000000000007919 */ /* 0x000e220000002500 */
[----:B------:R-:W2:Y:S01]  /*0050*/  LDCU.64 UR4, c[0x0][0x358] ;  /* 0x00006b00ff0477ac */ /* 0x000ea20008000a00 */
[----:B0-----:R-:W-:-:S04]  /*0060*/  IMAD R5, R0, UR6, R5 ;  /* 0x0000000600057c24 */ /* 0x001fc8000f8e0205 */
[----:B-1----:R-:W-:-:S05]  /*0070*/  IMAD.WIDE R2, R5, 0x4, R2 ;  /* 0x0000000405027825 */ /* 0x002fca00078e0202 */
[----:B--2---:R-:W2:Y:S02]  /*0080*/  LDG.E R0, desc[UR4][R2.64] ;  /* 0x0000000402007981 */ /* 0x004ea4000c1e1900 */
[----:B--2---:R-:W-:-:S05]  /*0090*/  IADD3 R5, PT, PT, R5, R0, RZ ;  /* 0x0000000005057210 */ /* 0x004fca0007ffe0ff */
[----:B------:R-:W-:Y:S01]  /*00a0*/  STG.E desc[UR4][R2.64], R5 ;  /* 0x0000000502007986 */ /* 0x000fe2000c101904 */
[----:B------:R-:W-:Y:S05]  /*00b0*/  EXIT ;  /* 0x000000000000794d */ /* 0x000fea0003800000 */
.L_x_0:
[----:B------:R-:W-:-:S00]  /*00c0*/  BRA `(.L_x_0) ;  /* 0xfffffffc00fc7947 */ /* 0x000fc0000383ffff */
[----:B------:R-:W-:-:S00]  /*00d0*/  NOP ;  /* 0x0000000000007918 */ /* 0x000fc00000000000 */
        /* <DEDUP_REMOVED lines=10> */
.L_x_2:


//--------------------- .text._Z9fillArrayPiS_    --------------------------
	.section	.text._Z9fillArrayPiS_,"ax",@progbits
	.align	128
        .global         _Z9fillArrayPiS_
        .type           _Z9fillArrayPiS_,@function
        .size           _Z9fillArrayPiS_,(.L_x_3 - _Z9fillArrayPiS_)
        .other          _Z9fillArrayPiS_,@"STO_CUDA_ENTRY STV_DEFAULT"
_Z9fillArrayPiS_:
.text._Z9fillArrayPiS_:
[----:B------:R-:W-:Y:S01]  /*0000*/  LDC R1, c[0x0][0x37c] ;  /* 0x0000df00ff017b82 */ /* 0x000fe20000000800 */
[----:B------:R-:W0:Y:S07]  /*0010*/  S2R R7, SR_TID.X ;  /* 0x0000000000077919 */ /* 0x000e2e0000002100 */
[----:B------:R-:W1:Y:S01]  /*0020*/  LDC.64 R2, c[0x0][0x380] ;  /* 0x0000e000ff027b82 */ /* 0x000e620000000a00 */
[----:B------:R-:W0:Y:S01]  /*0030*/  LDCU UR6, c[0x0][0x360] ;  /* 0x00006c00ff0677ac */ /* 0x000e220008000800 */
[----:B------:R-:W0:Y:S01]  /*0040*/  S2R R0, SR_CTAID.X ;  /* 0x0000000000007919 */ /* 0x000e220000002500 */
[----:B------:R-:W2:Y:S05]  /*0050*/  LDCU.64 UR4, c[0x0][0x358] ;  /* 0x00006b00ff0477ac */ /* 0x000eaa0008000a00 */
[----:B------:R-:W3:Y:S01]  /*0060*/  LDC.64 R4, c[0x0][0x388] ;  /* 0x0000e200ff047b82 */ /* 0x000ee20000000a00 */
[----:B0-----:R-:W-:-:S04]  /*0070*/  IMAD R7, R0, UR6, R7 ;  /* 0x0000000600077c24 */ /* 0x001fc8000f8e0207 */
[----:B-1----:R-:W-:-:S06]  /*0080*/  IMAD.WIDE R2, R7, 0x4, R2 ;  /* 0x0000000407027825 */ /* 0x002fcc00078e0202 */
[----:B--2---:R-:W2:Y:S01]  /*0090*/  LDG.E R2, desc[UR4][R2.64] ;  /* 0x0000000402027981 */ /* 0x004ea2000c1e1900 */
[C---:B---3--:R-:W-:Y:S01]  /*00a0*/  IMAD.WIDE R4, R7.reuse, 0x4, R4 ;  /* 0x0000000407047825 */ /* 0x048fe200078e0204 */
[----:B--2---:R-:W-:-:S05]  /*00b0*/  IADD3 R7, PT, PT, R7, R2, RZ ;  /* 0x0000000207077210 */ /* 0x004fca0007ffe0ff */
[----:B------:R-:W-:Y:S01]  /*00c0*/  STG.E desc[UR4][R4.64], R7 ;  /* 0x0000000704007986 */ /* 0x000fe2000c101904 */
[----:B------:R-:W-:Y:S05]  /*00d0*/  EXIT ;  /* 0x000000000000794d */ /* 0x000fea0003800000 */
.L_x_1:
        /* <DEDUP_REMOVED lines=10> */
.L_x_3:


//--------------------- .nv.shared.reserved.0     --------------------------
	.section	.nv.shared.reserved.0,"aw",@nobits
	.weak		__nv_reservedSMEM_offset_0_alias
	.size		__nv_reservedSMEM_offset_0_alias, 0, 64
	.other		__nv_reservedSMEM_offset_0_alias,@"STO_CUDA_RESERVED_SHARED STV_DEFAULT"
__nv_reservedSMEM_offset_0_alias:
	.zero		0
	.zero		64


//--------------------- .nv.constant0._Z16fillArrayUnifiedPi --------------------------
	.section	.nv.constant0._Z16fillArrayUnifiedPi,"a",@progbits
	.sectionflags	@""
	.align	4
.nv.constant0._Z16fillArrayUnifiedPi:
	.zero		904


//--------------------- .nv.constant0._Z9fillArrayPiS_ --------------------------
	.section	.nv.constant0._Z9fillArrayPiS_,"a",@progbits
	.sectionflags	@""
	.align	4
.nv.constant0._Z9fillArrayPiS_:
	.zero		912


//--------------------- SYMBOLS --------------------------

	.type		.nv.reservedSmem.offset0,@object
	.size		.nv.reservedSmem.offset0,0x4
